//
// Generated by NVIDIA NVVM Compiler
//
// Compiler Build ID: CL-36424714
// Cuda compilation tools, release 13.0, V13.0.88
// Based on NVVM 20.0.0
//

.version 9.0
.target sm_100
.address_size 64

	// .globl	_Z12histo_kernelPjS_jj
.extern .shared .align 16 .b8 private_histo[];

.visible .entry _Z12histo_kernelPjS_jj(
	.param .u64 .ptr .align 1 _Z12histo_kernelPjS_jj_param_0,
	.param .u64 .ptr .align 1 _Z12histo_kernelPjS_jj_param_1,
	.param .u32 _Z12histo_kernelPjS_jj_param_2,
	.param .u32 _Z12histo_kernelPjS_jj_param_3
)
{
	.reg .pred 	%p<14>;
	.reg .b32 	%r<96>;
	.reg .b64 	%rd<21>;

	ld.param.u64 	%rd6, [_Z12histo_kernelPjS_jj_param_0];
	ld.param.u64 	%rd7, [_Z12histo_kernelPjS_jj_param_1];
	ld.param.u32 	%r28, [_Z12histo_kernelPjS_jj_param_2];
	ld.param.u32 	%r29, [_Z12histo_kernelPjS_jj_param_3];
	cvta.to.global.u64 	%rd1, %rd7;
	mov.u32 	%r95, %tid.x;
	mov.u32 	%r30, %ctaid.x;
	mov.u32 	%r2, %ntid.x;
	mad.lo.s32 	%r3, %r30, %r2, %r95;
	setp.ge.u32 	%p1, %r95, %r29;
	@%p1 bra 	$L__BB0_7;
	add.s32 	%r31, %r95, %r2;
	max.u32 	%r32, %r29, %r31;
	setp.lt.u32 	%p2, %r31, %r29;
	selp.u32 	%r33, 1, 0, %p2;
	add.s32 	%r34, %r31, %r33;
	sub.s32 	%r35, %r32, %r34;
	div.u32 	%r36, %r35, %r2;
	add.s32 	%r4, %r36, %r33;
	and.b32  	%r37, %r4, 3;
	setp.eq.s32 	%p3, %r37, 3;
	mov.u32 	%r91, %r95;
	@%p3 bra 	$L__BB0_4;
	add.s32 	%r38, %r4, 1;
	and.b32  	%r39, %r38, 3;
	shl.b32 	%r40, %r95, 2;
	mov.u32 	%r41, private_histo;
	add.s32 	%r89, %r41, %r40;
	shl.b32 	%r6, %r2, 2;
	neg.s32 	%r88, %r39;
	mad.lo.s32 	%r91, %r2, %r39, %r95;
$L__BB0_3:
	.pragma "nounroll";
	mov.b32 	%r42, 0;
	st.shared.u32 	[%r89], %r42;
	add.s32 	%r89, %r89, %r6;
	add.s32 	%r88, %r88, 1;
	setp.ne.s32 	%p4, %r88, 0;
	@%p4 bra 	$L__BB0_3;
$L__BB0_4:
	setp.lt.u32 	%p5, %r4, 3;
	@%p5 bra 	$L__BB0_7;
	mov.u32 	%r44, private_histo;
	shl.b32 	%r47, %r2, 2;
$L__BB0_6:
	shl.b32 	%r43, %r91, 2;
	add.s32 	%r45, %r44, %r43;
	mov.b32 	%r46, 0;
	st.shared.u32 	[%r45], %r46;
	add.s32 	%r48, %r45, %r47;
	st.shared.u32 	[%r48], %r46;
	add.s32 	%r49, %r48, %r47;
	st.shared.u32 	[%r49], %r46;
	add.s32 	%r50, %r49, %r47;
	st.shared.u32 	[%r50], %r46;
	add.s32 	%r91, %r47, %r91;
	setp.lt.u32 	%p6, %r91, %r29;
	@%p6 bra 	$L__BB0_6;
$L__BB0_7:
	bar.sync 	0;
	setp.ge.u32 	%p7, %r3, %r28;
	@%p7 bra 	$L__BB0_9;
	cvta.to.global.u64 	%rd8, %rd6;
	mul.wide.s32 	%rd9, %r3, 4;
	add.s64 	%rd10, %rd8, %rd9;
	ld.global.u32 	%r51, [%rd10];
	rem.u32 	%r52, %r51, %r29;
	shl.b32 	%r53, %r52, 2;
	mov.u32 	%r54, private_histo;
	add.s32 	%r55, %r54, %r53;
	atom.shared.add.u32 	%r56, [%r55], 1;
$L__BB0_9:
	setp.ge.u32 	%p8, %r95, %r29;
	bar.sync 	0;
	@%p8 bra 	$L__BB0_16;
	add.s32 	%r57, %r95, %r2;
	max.u32 	%r58, %r29, %r57;
	setp.lt.u32 	%p9, %r57, %r29;
	selp.u32 	%r59, 1, 0, %p9;
	add.s32 	%r60, %r57, %r59;
	sub.s32 	%r61, %r58, %r60;
	div.u32 	%r62, %r61, %r2;
	add.s32 	%r16, %r62, %r59;
	and.b32  	%r63, %r16, 3;
	setp.eq.s32 	%p10, %r63, 3;
	@%p10 bra 	$L__BB0_13;
	add.s32 	%r64, %r16, 1;
	and.b32  	%r65, %r64, 3;
	shl.b32 	%r66, %r95, 2;
	mov.u32 	%r67, private_histo;
	add.s32 	%r93, %r67, %r66;
	shl.b32 	%r18, %r2, 2;
	mul.wide.u32 	%rd11, %r95, 4;
	add.s64 	%rd20, %rd1, %rd11;
	mul.wide.u32 	%rd3, %r2, 4;
	neg.s32 	%r92, %r65;
	mad.lo.s32 	%r95, %r2, %r65, %r95;
$L__BB0_12:
	.pragma "nounroll";
	ld.shared.u32 	%r68, [%r93];
	atom.global.add.u32 	%r69, [%rd20], %r68;
	add.s32 	%r93, %r93, %r18;
	add.s64 	%rd20, %rd20, %rd3;
	add.s32 	%r92, %r92, 1;
	setp.ne.s32 	%p11, %r92, 0;
	@%p11 bra 	$L__BB0_12;
$L__BB0_13:
	setp.lt.u32 	%p12, %r16, 3;
	@%p12 bra 	$L__BB0_16;
	mov.u32 	%r71, private_histo;
	shl.b32 	%r76, %r2, 2;
$L__BB0_15:
	mul.wide.u32 	%rd12, %r95, 4;
	add.s64 	%rd13, %rd1, %rd12;
	shl.b32 	%r70, %r95, 2;
	add.s32 	%r72, %r71, %r70;
	ld.shared.u32 	%r73, [%r72];
	atom.global.add.u32 	%r74, [%rd13], %r73;
	add.s32 	%r75, %r95, %r2;
	mul.wide.u32 	%rd14, %r75, 4;
	add.s64 	%rd15, %rd1, %rd14;
	add.s32 	%r77, %r72, %r76;
	ld.shared.u32 	%r78, [%r77];
	atom.global.add.u32 	%r79, [%rd15], %r78;
	add.s32 	%r80, %r75, %r2;
	mul.wide.u32 	%rd16, %r80, 4;
	add.s64 	%rd17, %rd1, %rd16;
	add.s32 	%r81, %r77, %r76;
	ld.shared.u32 	%r82, [%r81];
	atom.global.add.u32 	%r83, [%rd17], %r82;
	add.s32 	%r84, %r80, %r2;
	mul.wide.u32 	%rd18, %r84, 4;
	add.s64 	%rd19, %rd1, %rd18;
	add.s32 	%r85, %r81, %r76;
	ld.shared.u32 	%r86, [%r85];
	atom.global.add.u32 	%r87, [%rd19], %r86;
	add.s32 	%r95, %r84, %r2;
	setp.lt.u32 	%p13, %r95, %r29;
	@%p13 bra 	$L__BB0_15;
$L__BB0_16:
	ret;

}


// ===== COMPILED SASS (sm_100) =====

	.target	sm_100

	.elftype	@"ET_EXEC"


//--------------------- .note.nv.tkinfo           --------------------------
	.section	.note.nv.tkinfo,"",@"SHT_NOTE"
	.sectionflags	@"SHF_NOTE_NV_TKINFO"
	.tkinfo
        /*0018*/ 	.word	0x00000002
        /*0030*/ 	.string	""
        /*0030*/ 	.string	"ptxas"
        /*0030*/ 	.string	"Cuda compilation tools, release 13.0, V13.0.88"
        /*0030*/ 	.string	"Build cuda_13.0.r13.0/compiler.36424714_0"
        /*0030*/ 	.string	"-arch sm_100 -m 64 "



//--------------------- .note.nv.cuinfo           --------------------------
	.section	.note.nv.cuinfo,"",@"SHT_NOTE"
	.sectionflags	@"SHF_NOTE_NV_CUINFO"
        /*0018*/ 	.short	0x0002
        /*001a*/ 	.short	0x0064
        /*001c*/ 	.short	0x0082
	.zero		2


//--------------------- .nv.info                  --------------------------
	.section	.nv.info,"",@"SHT_CUDA_INFO"
	.align	4


	//----- nvinfo : EIATTR_REGCOUNT
	.align		4
        /*0000*/ 	.byte	0x04, 0x2f
        /*0002*/ 	.short	(.L_1 - .L_0)
	.align		4
.L_0:
        /*0004*/ 	.word	index@(_Z12histo_kernelPjS_jj)
        /*0008*/ 	.word	0x0000001a


	//----- nvinfo : EIATTR_FRAME_SIZE
	.align		4
.L_1:
        /*000c*/ 	.byte	0x04, 0x11
        /*000e*/ 	.short	(.L_3 - .L_2)
	.align		4
.L_2:
        /*0010*/ 	.word	index@(_Z12histo_kernelPjS_jj)
        /*0014*/ 	.word	0x00000000


	//----- nvinfo : EIATTR_MIN_STACK_SIZE
	.align		4
.L_3:
        /*0018*/ 	.byte	0x04, 0x12
        /*001a*/ 	.short	(.L_5 - .L_4)
	.align		4
.L_4:
        /*001c*/ 	.word	index@(_Z12histo_kernelPjS_jj)
        /*0020*/ 	.word	0x00000000
.L_5:


//--------------------- .nv.compat                --------------------------
	.section	.nv.compat,"",@"SHT_CUDA_COMPAT_INFO"
	.align	4
        /*0000*/ 	.byte	0x02, 0x09, 0x00, 0x00, 0x02, 0x02, 0x01, 0x00, 0x02, 0x05, 0x05, 0x00, 0x03, 0x07, 0x01, 0x01
        /*0010*/ 	.byte	0x02, 0x03, 0x00, 0x00, 0x02, 0x06, 0x01, 0x00, 0x04, 0x0b, 0x08, 0x00, 0x09, 0x00, 0x00, 0x00
        /*0020*/ 	.byte	0x00, 0x00, 0x00, 0x00


//--------------------- .nv.info._Z12histo_kernelPjS_jj --------------------------
	.section	.nv.info._Z12histo_kernelPjS_jj,"",@"SHT_CUDA_INFO"
	.sectionflags	@""
	.align	4


	//----- nvinfo : EIATTR_CUDA_API_VERSION
	.align		4
        /*0000*/ 	.byte	0x04, 0x37
        /*0002*/ 	.short	(.L_7 - .L_6)
.L_6:
        /*0004*/ 	.word	0x00000082


	//----- nvinfo : EIATTR_KPARAM_INFO
	.align		4
.L_7:
        /*0008*/ 	.byte	0x04, 0x17
        /*000a*/ 	.short	(.L_9 - .L_8)
.L_8:
        /*000c*/ 	.word	0x00000000
        /*0010*/ 	.short	0x0003
        /*0012*/ 	.short	0x0014
        /*0014*/ 	.byte	0x00, 0xf0, 0x11, 0x00


	//----- nvinfo : EIATTR_KPARAM_INFO
	.align		4
.L_9:
        /*0018*/ 	.byte	0x04, 0x17
        /*001a*/ 	.short	(.L_11 - .L_10)
.L_10:
        /*001c*/ 	.word	0x00000000
        /*0020*/ 	.short	0x0002
        /*0022*/ 	.short	0x0010
        /*0024*/ 	.byte	0x00, 0xf0, 0x11, 0x00


	//----- nvinfo : EIATTR_KPARAM_INFO
	.align		4
.L_11:
        /*0028*/ 	.byte	0x04, 0x17
        /*002a*/ 	.short	(.L_13 - .L_12)
.L_12:
        /*002c*/ 	.word	0x00000000
        /*0030*/ 	.short	0x0001
        /*0032*/ 	.short	0x0008
        /*0034*/ 	.byte	0x00, 0xf5, 0x21, 0x00


	//----- nvinfo : EIATTR_KPARAM_INFO
	.align		4
.L_13:
        /*0038*/ 	.byte	0x04, 0x17
        /*003a*/ 	.short	(.L_15 - .L_14)
.L_14:
        /*003c*/ 	.word	0x00000000
        /*0040*/ 	.short	0x0000
        /*0042*/ 	.short	0x0000
        /*0044*/ 	.byte	0x00, 0xf5, 0x21, 0x00


	//----- nvinfo : EIATTR_SPARSE_MMA_MASK
	.align		4
.L_15:
        /*0048*/ 	.byte	0x03, 0x50
        /*004a*/ 	.short	0x0000


	//----- nvinfo : EIATTR_MAXREG_COUNT
	.align		4
        /*004c*/ 	.byte	0x03, 0x1b
        /*004e*/ 	.short	0x00ff


	//----- nvinfo : EIATTR_NUM_BARRIERS
	.align		4
        /*0050*/ 	.byte	0x02, 0x4c
        /*0052*/ 	.byte	0x01
	.zero		1


	//----- nvinfo : EIATTR_MERCURY_ISA_VERSION
	.align		4
        /*0054*/ 	.byte	0x03, 0x5f
        /*0056*/ 	.short	0x0101


	//----- nvinfo : EIATTR_VRC_CTA_INIT_COUNT
	.align		4
        /*0058*/ 	.byte	0x02, 0x4a
	.zero		1
	.zero		1


	//----- nvinfo : EIATTR_EXIT_INSTR_OFFSETS
	.align		4
        /*005c*/ 	.byte	0x04, 0x1c
        /*005e*/ 	.short	(.L_17 - .L_16)


	//   ....[0]....
.L_16:
        /*0060*/ 	.word	0x00000670


	//   ....[1]....
        /*0064*/ 	.word	0x00000970


	//   ....[2]....
        /*0068*/ 	.word	0x00000b20


	//----- nvinfo : EIATTR_CRS_STACK_SIZE
	.align		4
.L_17:
        /*006c*/ 	.byte	0x04, 0x1e
        /*006e*/ 	.short	(.L_19 - .L_18)
.L_18:
        /*0070*/ 	.word	0x00000000


	//----- nvinfo : EIATTR_CBANK_PARAM_SIZE
	.align		4
.L_19:
        /*0074*/ 	.byte	0x03, 0x19
        /*0076*/ 	.short	0x0018


	//----- nvinfo : EIATTR_PARAM_CBANK
	.align		4
        /*0078*/ 	.byte	0x04, 0x0a
        /*007a*/ 	.short	(.L_21 - .L_20)
	.align		4
.L_20:
        /*007c*/ 	.word	index@(.nv.constant0._Z12histo_kernelPjS_jj)
        /*0080*/ 	.short	0x0380
        /*0082*/ 	.short	0x0018


	//----- nvinfo : EIATTR_SW_WAR
	.align		4
.L_21:
        /*0084*/ 	.byte	0x04, 0x36
        /*0086*/ 	.short	(.L_23 - .L_22)
.L_22:
        /*0088*/ 	.word	0x00000008
.L_23:


//--------------------- .nv.callgraph             --------------------------
	.section	.nv.callgraph,"",@"SHT_CUDA_CALLGRAPH"
	.align	4
	.sectionentsize	8
	.align		4
        /*0000*/ 	.word	0x00000000
	.align		4
        /*0004*/ 	.word	0xffffffff
	.align		4
        /*0008*/ 	.word	0x00000000
	.align		4
        /*000c*/ 	.word	0xfffffffe
	.align		4
        /*0010*/ 	.word	0x00000000
	.align		4
        /*0014*/ 	.word	0xfffffffd
	.align		4
        /*0018*/ 	.word	0x00000000
	.align		4
        /*001c*/ 	.word	0xfffffffc


//--------------------- .text._Z12histo_kernelPjS_jj --------------------------
	.section	.text._Z12histo_kernelPjS_jj,"ax",@progbits
	.align	128
        .global         _Z12histo_kernelPjS_jj
        .type           _Z12histo_kernelPjS_jj,@function
        .size           _Z12histo_kernelPjS_jj,(.L_x_13 - _Z12histo_kernelPjS_jj)
        .other          _Z12histo_kernelPjS_jj,@"STO_CUDA_ENTRY STV_DEFAULT"
_Z12histo_kernelPjS_jj:
.text._Z12histo_kernelPjS_jj:
[----:B------:R-:W-:Y:S01]  /*0000*/  LDC R1, c[0x0][0x37c] ;  /* 0x0000df00ff017b82 */ /* 0x000fe20000000800 */
[----:B------:R-:W0:Y:S01]  /*0010*/  S2R R3, SR_TID.X ;  /* 0x0000000000037919 */ /* 0x000e220000002100 */
[----:B------:R-:W0:Y:S06]  /*0020*/  LDCU UR8, c[0x0][0x394] ;  /* 0x00007280ff0877ac */ /* 0x000e2c0008000800 */
[----:B------:R-:W1:Y:S01]  /*0030*/  S2UR UR4, SR_CTAID.X ;  /* 0x00000000000479c3 */ /* 0x000e620000002500 */
[----:B------:R-:W-:Y:S07]  /*0040*/  BSSY.RECONVERGENT B0, `(.L_x_0) ;  /* 0x0000040000007945 */ /* 0x000fee0003800200 */
[----:B------:R-:W1:Y:S01]  /*0050*/  LDC R0, c[0x0][0x360] ;  /* 0x0000d800ff007b82 */ /* 0x000e620000000800 */
[----:B0-----:R-:W-:Y:S01]  /*0060*/  ISETP.GE.U32.AND P0, PT, R3, UR8, PT ;  /* 0x0000000803007c0c */ /* 0x001fe2000bf06070 */
[----:B-1----:R-:W-:-:S12]  /*0070*/  IMAD R2, R0, UR4, R3 ;  /* 0x0000000400027c24 */ /* 0x002fd8000f8e0203 */
[----:B------:R-:W-:Y:S05]  /*0080*/  @P0 BRA `(.L_x_1) ;  /* 0x0000000000ec0947 */ /* 0x000fea0003800000 */
[----:B------:R-:W0:Y:S01]  /*0090*/  I2F.U32.RP R9, R0 ;  /* 0x0000000000097306 */ /* 0x000e220000209000 */
[----:B------:R-:W-:Y:S01]  /*00a0*/  IMAD.IADD R6, R3, 0x1, R0 ;  /* 0x0000000103067824 */ /* 0x000fe200078e0200 */
[----:B------:R-:W-:Y:S01]  /*00b0*/  ISETP.NE.U32.AND P2, PT, R0, RZ, PT ;  /* 0x000000ff0000720c */ /* 0x000fe20003f45070 */
[----:B------:R-:W-:Y:S03]  /*00c0*/  BSSY.RECONVERGENT B1, `(.L_x_2) ;  /* 0x0000028000017945 */ /* 0x000fe60003800200 */
[C---:B------:R-:W-:Y:S02]  /*00d0*/  ISETP.GE.U32.AND P0, PT, R6.reuse, UR8, PT ;  /* 0x0000000806007c0c */ /* 0x040fe4000bf06070 */
[----:B------:R-:W-:Y:S02]  /*00e0*/  VIMNMX.U32 R7, PT, PT, R6, UR8, !PT ;  /* 0x0000000806077c48 */ /* 0x000fe4000ffe0000 */
[----:B------:R-:W-:-:S04]  /*00f0*/  SEL R8, RZ, 0x1, P0 ;  /* 0x00000001ff087807 */ /* 0x000fc80000000000 */
[----:B------:R-:W-:Y:S01]  /*0100*/  IADD3 R7, PT, PT, R7, -R6, -R8 ;  /* 0x8000000607077210 */ /* 0x000fe20007ffe808 */
[----:B0-----:R-:W0:Y:S02]  /*0110*/  MUFU.RCP R9, R9 ;  /* 0x0000000900097308 */ /* 0x001e240000001000 */
[----:B0-----:R-:W-:-:S06]  /*0120*/  VIADD R4, R9, 0xffffffe ;  /* 0x0ffffffe09047836 */ /* 0x001fcc0000000000 */
[----:B------:R0:W1:Y:S02]  /*0130*/  F2I.FTZ.U32.TRUNC.NTZ R5, R4 ;  /* 0x0000000400057305 */ /* 0x000064000021f000 */
[----:B0-----:R-:W-:Y:S02]  /*0140*/  HFMA2 R4, -RZ, RZ, 0, 0 ;  /* 0x00000000ff047431 */ /* 0x001fe400000001ff */
[----:B-1----:R-:W-:-:S04]  /*0150*/  IMAD.MOV R11, RZ, RZ, -R5 ;  /* 0x000000ffff0b7224 */ /* 0x002fc800078e0a05 */
[----:B------:R-:W-:-:S04]  /*0160*/  IMAD R11, R11, R0, RZ ;  /* 0x000000000b0b7224 */ /* 0x000fc800078e02ff */
[----:B------:R-:W-:-:S06]  /*0170*/  IMAD.HI.U32 R10, R5, R11, R4 ;  /* 0x0000000b050a7227 */ /* 0x000fcc00078e0004 */
[----:B------:R-:W-:-:S04]  /*0180*/  IMAD.HI.U32 R5, R10, R7, RZ ;  /* 0x000000070a057227 */ /* 0x000fc800078e00ff */
[----:B------:R-:W-:-:S04]  /*0190*/  IMAD.MOV R4, RZ, RZ, -R5 ;  /* 0x000000ffff047224 */ /* 0x000fc800078e0a05 */
[----:B------:R-:W-:-:S05]  /*01a0*/  IMAD R7, R0, R4, R7 ;  /* 0x0000000400077224 */ /* 0x000fca00078e0207 */
[----:B------:R-:W-:-:S13]  /*01b0*/  ISETP.GE.U32.AND P0, PT, R7, R0, PT ;  /* 0x000000000700720c */ /* 0x000fda0003f06070 */
[----:B------:R-:W-:Y:S02]  /*01c0*/  @P0 IMAD.IADD R7, R7, 0x1, -R0 ;  /* 0x0000000107070824 */ /* 0x000fe400078e0a00 */
[----:B------:R-:W-:-:S03]  /*01d0*/  @P0 VIADD R5, R5, 0x1 ;  /* 0x0000000105050836 */ /* 0x000fc60000000000 */
[----:B------:R-:W-:-:S13]  /*01e0*/  ISETP.GE.U32.AND P1, PT, R7, R0, PT ;  /* 0x000000000700720c */ /* 0x000fda0003f26070 */
[----:B------:R-:W-:Y:S02]  /*01f0*/  @P1 IADD3 R5, PT, PT, R5, 0x1, RZ ;  /* 0x0000000105051810 */ /* 0x000fe40007ffe0ff */
[----:B------:R-:W-:-:S05]  /*0200*/  @!P2 LOP3.LUT R5, RZ, R0, RZ, 0x33, !PT ;  /* 0x00000000ff05a212 */ /* 0x000fca00078e33ff */
[----:B------:R-:W-:-:S05]  /*0210*/  IMAD.IADD R4, R8, 0x1, R5 ;  /* 0x0000000108047824 */ /* 0x000fca00078e0205 */
[C---:B------:R-:W-:Y:S02]  /*0220*/  LOP3.LUT R5, R4.reuse, 0x3, RZ, 0xc0, !PT ;  /* 0x0000000304057812 */ /* 0x040fe400078ec0ff */
[----:B------:R-:W-:Y:S02]  /*0230*/  ISETP.GE.U32.AND P1, PT, R4, 0x3, PT ;  /* 0x000000030400780c */ /* 0x000fe40003f26070 */
[----:B------:R-:W-:Y:S01]  /*0240*/  ISETP.NE.AND P0, PT, R5, 0x3, PT ;  /* 0x000000030500780c */ /* 0x000fe20003f05270 */
[----:B------:R-:W-:-:S12]  /*0250*/  IMAD.MOV.U32 R5, RZ, RZ, R3 ;  /* 0x000000ffff057224 */ /* 0x000fd800078e0003 */
[----:B------:R-:W-:Y:S05]  /*0260*/  @!P0 BRA `(.L_x_3) ;  /* 0x0000000000348947 */ /* 0x000fea0003800000 */
[----:B------:R-:W0:Y:S01]  /*0270*/  S2UR UR5, SR_CgaCtaId ;  /* 0x00000000000579c3 */ /* 0x000e220000008800 */
[----:B------:R-:W-:Y:S01]  /*0280*/  IADD3 R4, PT, PT, R4, 0x1, RZ ;  /* 0x0000000104047810 */ /* 0x000fe20007ffe0ff */
[----:B------:R-:W-:-:S03]  /*0290*/  UMOV UR4, 0x400 ;  /* 0x0000040000047882 */ /* 0x000fc60000000000 */
[----:B------:R-:W-:-:S05]  /*02a0*/  LOP3.LUT R4, R4, 0x3, RZ, 0xc0, !PT ;  /* 0x0000000304047812 */ /* 0x000fca00078ec0ff */
[----:B------:R-:W-:Y:S02]  /*02b0*/  IMAD R5, R4, R0, R3 ;  /* 0x0000000004057224 */ /* 0x000fe400078e0203 */
[----:B------:R-:W-:Y:S01]  /*02c0*/  IMAD.MOV R4, RZ, RZ, -R4 ;  /* 0x000000ffff047224 */ /* 0x000fe200078e0a04 */
[----:B0-----:R-:W-:-:S06]  /*02d0*/  ULEA UR4, UR5, UR4, 0x18 ;  /* 0x0000000405047291 */ /* 0x001fcc000f8ec0ff */
[----:B------:R-:W-:-:S07]  /*02e0*/  LEA R7, R3, UR4, 0x2 ;  /* 0x0000000403077c11 */ /* 0x000fce000f8e10ff */
.L_x_4:
[----:B------:R-:W-:Y:S01]  /*02f0*/  VIADD R4, R4, 0x1 ;  /* 0x0000000104047836 */ /* 0x000fe20000000000 */
[----:B------:R0:W-:Y:S04]  /*0300*/  STS [R7], RZ ;  /* 0x000000ff07007388 */ /* 0x0001e80000000800 */
[----:B------:R-:W-:Y:S02]  /*0310*/  ISETP.NE.AND P0, PT, R4, RZ, PT ;  /* 0x000000ff0400720c */ /* 0x000fe40003f05270 */
[----:B0-----:R-:W-:-:S11]  /*0320*/  LEA R7, R0, R7, 0x2 ;  /* 0x0000000700077211 */ /* 0x001fd600078e10ff */
[----:B------:R-:W-:Y:S05]  /*0330*/  @P0 BRA `(.L_x_4) ;  /* 0xfffffffc00ec0947 */ /* 0x000fea000383ffff */
.L_x_3:
[----:B------:R-:W-:Y:S05]  /*0340*/  BSYNC.RECONVERGENT B1 ;  /* 0x0000000000017941 */ /* 0x000fea0003800200 */
.L_x_2:
[----:B------:R-:W-:Y:S05]  /*0350*/  @!P1 BRA `(.L_x_1) ;  /* 0x0000000000389947 */ /* 0x000fea0003800000 */
[----:B------:R-:W0:Y:S01]  /*0360*/  S2R R7, SR_CgaCtaId ;  /* 0x0000000000077919 */ /* 0x000e220000008800 */
[----:B------:R-:W-:-:S04]  /*0370*/  MOV R4, 0x400 ;  /* 0x0000040000047802 */ /* 0x000fc80000000f00 */
[----:B0-----:R-:W-:-:S07]  /*0380*/  LEA R6, R7, R4, 0x18 ;  /* 0x0000000407067211 */ /* 0x001fce00078ec0ff */
.L_x_5:
[----:B0-----:R-:W-:Y:S02]  /*0390*/  IMAD R7, R5, 0x4, R6 ;  /* 0x0000000405077824 */ /* 0x001fe400078e0206 */
[C---:B------:R-:W-:Y:S02]  /*03a0*/  IMAD R5, R0.reuse, 0x4, R5 ;  /* 0x0000000400057824 */ /* 0x040fe400078e0205 */
[C---:B------:R-:W-:Y:S01]  /*03b0*/  IMAD R9, R0.reuse, 0x4, R7 ;  /* 0x0000000400097824 */ /* 0x040fe200078e0207 */
[----:B------:R0:W-:Y:S02]  /*03c0*/  STS [R7], RZ ;  /* 0x000000ff07007388 */ /* 0x0001e40000000800 */
[----:B------:R-:W-:Y:S02]  /*03d0*/  ISETP.GE.U32.AND P0, PT, R5, UR8, PT ;  /* 0x0000000805007c0c */ /* 0x000fe4000bf06070 */
[C---:B------:R-:W-:Y:S01]  /*03e0*/  LEA R11, R0.reuse, R9, 0x2 ;  /* 0x00000009000b7211 */ /* 0x040fe200078e10ff */
[----:B------:R0:W-:Y:S04]  /*03f0*/  STS [R9], RZ ;  /* 0x000000ff09007388 */ /* 0x0001e80000000800 */
[----:B------:R-:W-:Y:S01]  /*0400*/  IMAD R4, R0, 0x4, R11 ;  /* 0x0000000400047824 */ /* 0x000fe200078e020b */
[----:B------:R0:W-:Y:S04]  /*0410*/  STS [R11], RZ ;  /* 0x000000ff0b007388 */ /* 0x0001e80000000800 */
[----:B------:R0:W-:Y:S01]  /*0420*/  STS [R4], RZ ;  /* 0x000000ff04007388 */ /* 0x0001e20000000800 */
[----:B------:R-:W-:Y:S05]  /*0430*/  @!P0 BRA `(.L_x_5) ;  /* 0xfffffffc00d48947 */ /* 0x000fea000383ffff */
.L_x_1:
[----:B------:R-:W-:Y:S05]  /*0440*/  BSYNC.RECONVERGENT B0 ;  /* 0x0000000000007941 */ /* 0x000fea0003800200 */
.L_x_0:
[----:B------:R-:W1:Y:S01]  /*0450*/  LDCU UR4, c[0x0][0x390] ;  /* 0x00007200ff0477ac */ /* 0x000e620008000800 */
[----:B------:R-:W-:Y:S01]  /*0460*/  BSSY.RECONVERGENT B0, `(.L_x_6) ;  /* 0x000001f000007945 */ /* 0x000fe20003800200 */
[----:B------:R-:W-:Y:S01]  /*0470*/  BAR.SYNC.DEFER_BLOCKING 0x0 ;  /* 0x0000000000007b1d */ /* 0x000fe20000010000 */
[----:B------:R-:W-:-:S05]  /*0480*/  ISETP.GE.U32.AND P0, PT, R3, UR8, PT ;  /* 0x0000000803007c0c */ /* 0x000fca000bf06070 */
[----:B------:R-:W2:Y:S01]  /*0490*/  LDCU.64 UR6, c[0x0][0x358] ;  /* 0x00006b00ff0677ac */ /* 0x000ea20008000a00 */
[----:B-1----:R-:W-:-:S13]  /*04a0*/  ISETP.GE.U32.AND P1, PT, R2, UR4, PT ;  /* 0x0000000402007c0c */ /* 0x002fda000bf26070 */
[----:B--2---:R-:W-:Y:S05]  /*04b0*/  @P1 BRA `(.L_x_7) ;  /* 0x0000000000641947 */ /* 0x004fea0003800000 */
[----:B0-----:R-:W0:Y:S02]  /*04c0*/  LDC.64 R4, c[0x0][0x380] ;  /* 0x0000e000ff047b82 */ /* 0x001e240000000a00 */
[----:B0-----:R-:W-:-:S06]  /*04d0*/  IMAD.WIDE R4, R2, 0x4, R4 ;  /* 0x0000000402047825 */ /* 0x001fcc00078e0204 */
[----:B------:R-:W2:Y:S01]  /*04e0*/  LDG.E R4, desc[UR6][R4.64] ;  /* 0x0000000604047981 */ /* 0x000ea2000c1e1900 */
[----:B------:R-:W0:Y:S01]  /*04f0*/  I2F.U32.RP R2, UR8 ;  /* 0x0000000800027d06 */ /* 0x000e220008209000 */
[----:B------:R-:W1:Y:S01]  /*0500*/  S2UR UR5, SR_CgaCtaId ;  /* 0x00000000000579c3 */ /* 0x000e620000008800 */
[----:B------:R-:W-:Y:S01]  /*0510*/  ISETP.NE.U32.AND P2, PT, RZ, UR8, PT ;  /* 0x00000008ff007c0c */ /* 0x000fe2000bf45070 */
[----:B------:R-:W-:-:S05]  /*0520*/  UMOV UR4, 0x400 ;  /* 0x0000040000047882 */ /* 0x000fca0000000000 */
[----:B0-----:R-:W0:Y:S01]  /*0530*/  MUFU.RCP R2, R2 ;  /* 0x0000000200027308 */ /* 0x001e220000001000 */
[----:B-1----:R-:W-:Y:S01]  /*0540*/  ULEA UR4, UR5, UR4, 0x18 ;  /* 0x0000000405047291 */ /* 0x002fe2000f8ec0ff */
[----:B0-----:R-:W-:-:S06]  /*0550*/  IADD3 R6, PT, PT, R2, 0xffffffe, RZ ;  /* 0x0ffffffe02067810 */ /* 0x001fcc0007ffe0ff */
[----:B------:R0:W1:Y:S02]  /*0560*/  F2I.FTZ.U32.TRUNC.NTZ R7, R6 ;  /* 0x0000000600077305 */ /* 0x000064000021f000 */
[----:B0-----:R-:W-:Y:S02]  /*0570*/  IMAD.MOV.U32 R6, RZ, RZ, RZ ;  /* 0x000000ffff067224 */ /* 0x001fe400078e00ff */
[----:B-1----:R-:W-:-:S04]  /*0580*/  IMAD.MOV R9, RZ, RZ, -R7 ;  /* 0x000000ffff097224 */ /* 0x002fc800078e0a07 */
[----:B------:R-:W-:-:S04]  /*0590*/  IMAD R9, R9, UR8, RZ ;  /* 0x0000000809097c24 */ /* 0x000fc8000f8e02ff */
[----:B------:R-:W-:-:S06]  /*05a0*/  IMAD.HI.U32 R7, R7, R9, R6 ;  /* 0x0000000907077227 */ /* 0x000fcc00078e0006 */
[----:B--2---:R-:W-:-:S05]  /*05b0*/  IMAD.HI.U32 R7, R7, R4, RZ ;  /* 0x0000000407077227 */ /* 0x004fca00078e00ff */
[----:B------:R-:W-:-:S05]  /*05c0*/  IADD3 R7, PT, PT, -R7, RZ, RZ ;  /* 0x000000ff07077210 */ /* 0x000fca0007ffe1ff */
[----:B------:R-:W-:-:S05]  /*05d0*/  IMAD R4, R7, UR8, R4 ;  /* 0x0000000807047c24 */ /* 0x000fca000f8e0204 */
[----:B------:R-:W-:-:S13]  /*05e0*/  ISETP.GE.U32.AND P1, PT, R4, UR8, PT ;  /* 0x0000000804007c0c */ /* 0x000fda000bf26070 */
[----:B------:R-:W-:-:S05]  /*05f0*/  @P1 VIADD R4, R4, -UR8 ;  /* 0x8000000804041c36 */ /* 0x000fca0008000000 */
[----:B------:R-:W-:-:S13]  /*0600*/  ISETP.GE.U32.AND P1, PT, R4, UR8, PT ;  /* 0x0000000804007c0c */ /* 0x000fda000bf26070 */
[----:B------:R-:W-:Y:S01]  /*0610*/  @P1 VIADD R4, R4, -UR8 ;  /* 0x8000000804041c36 */ /* 0x000fe20008000000 */
[----:B------:R-:W-:-:S04]  /*0620*/  @!P2 LOP3.LUT R4, RZ, UR8, RZ, 0x33, !PT ;  /* 0x00000008ff04ac12 */ /* 0x000fc8000f8e33ff */
[----:B------:R-:W-:-:S05]  /*0630*/  LEA R4, R4, UR4, 0x2 ;  /* 0x0000000404047c11 */ /* 0x000fca000f8e10ff */
[----:B------:R1:W-:Y:S02]  /*0640*/  ATOMS.POPC.INC.32 RZ, [R4+URZ] ;  /* 0x0000000004ff7f8c */ /* 0x0003e4000d8000ff */
.L_x_7:
[----:B------:R-:W-:Y:S05]  /*0650*/  BSYNC.RECONVERGENT B0 ;  /* 0x0000000000007941 */ /* 0x000fea0003800200 */
.L_x_6:
[----:B------:R-:W-:Y:S06]  /*0660*/  BAR.SYNC.DEFER_BLOCKING 0x0 ;  /* 0x0000000000007b1d */ /* 0x000fec0000010000 */
[----:B------:R-:W-:Y:S05]  /*0670*/  @P0 EXIT ;  /* 0x000000000000094d */ /* 0x000fea0003800000 */
[----:B------:R-:W2:Y:S01]  /*0680*/  I2F.U32.RP R8, R0 ;  /* 0x0000000000087306 */ /* 0x000ea20000209000 */
[----:B------:R-:W-:Y:S01]  /*0690*/  IMAD.IADD R2, R3, 0x1, R0 ;  /* 0x0000000103027824 */ /* 0x000fe200078e0200 */
[----:B------:R-:W-:Y:S01]  /*06a0*/  ISETP.NE.U32.AND P2, PT, R0, RZ, PT ;  /* 0x000000ff0000720c */ /* 0x000fe20003f45070 */
[----:B------:R-:W-:Y:S03]  /*06b0*/  BSSY.RECONVERGENT B0, `(.L_x_8) ;  /* 0x000002b000007945 */ /* 0x000fe60003800200 */
[C---:B------:R-:W-:Y:S02]  /*06c0*/  ISETP.GE.U32.AND P0, PT, R2.reuse, UR8, PT ;  /* 0x0000000802007c0c */ /* 0x040fe4000bf06070 */
[----:B0-----:R-:W-:Y:S02]  /*06d0*/  VIMNMX.U32 R7, PT, PT, R2, UR8, !PT ;  /* 0x0000000802077c48 */ /* 0x001fe4000ffe0000 */
[----:B------:R-:W-:-:S04]  /*06e0*/  SEL R6, RZ, 0x1, P0 ;  /* 0x00000001ff067807 */ /* 0x000fc80000000000 */
[----:B------:R-:W-:Y:S01]  /*06f0*/  IADD3 R7, PT, PT, R7, -R2, -R6 ;  /* 0x8000000207077210 */ /* 0x000fe20007ffe806 */
[----:B--2---:R-:W1:Y:S02]  /*0700*/  MUFU.RCP R8, R8 ;  /* 0x0000000800087308 */ /* 0x004e640000001000 */
[----:B-1----:R-:W-:-:S06]  /*0710*/  IADD3 R4, PT, PT, R8, 0xffffffe, RZ ;  /* 0x0ffffffe08047810 */ /* 0x002fcc0007ffe0ff */
[----:B------:R0:W1:Y:S02]  /*0720*/  F2I.FTZ.U32.TRUNC.NTZ R5, R4 ;  /* 0x0000000400057305 */ /* 0x000064000021f000 */
[----:B0-----:R-:W-:Y:S01]  /*0730*/  MOV R4, RZ ;  /* 0x000000ff00047202 */ /* 0x001fe20000000f00 */
[----:B-1----:R-:W-:-:S04]  /*0740*/  IMAD.MOV R9, RZ, RZ, -R5 ;  /* 0x000000ffff097224 */ /* 0x002fc800078e0a05 */
[----:B------:R-:W-:-:S04]  /*0750*/  IMAD R9, R9, R0, RZ ;  /* 0x0000000009097224 */ /* 0x000fc800078e02ff */
[----:B------:R-:W-:-:S06]  /*0760*/  IMAD.HI.U32 R8, R5, R9, R4 ;  /* 0x0000000905087227 */ /* 0x000fcc00078e0004 */
[----:B------:R-:W-:-:S04]  /*0770*/  IMAD.HI.U32 R5, R8, R7, RZ ;  /* 0x0000000708057227 */ /* 0x000fc800078e00ff */
[----:B------:R-:W-:-:S04]  /*0780*/  IMAD.MOV R2, RZ, RZ, -R5 ;  /* 0x000000ffff027224 */ /* 0x000fc800078e0a05 */
[----:B------:R-:W-:-:S05]  /*0790*/  IMAD R7, R0, R2, R7 ;  /* 0x0000000200077224 */ /* 0x000fca00078e0207 */
[----:B------:R-:W-:-:S13]  /*07a0*/  ISETP.GE.U32.AND P0, PT, R7, R0, PT ;  /* 0x000000000700720c */ /* 0x000fda0003f06070 */
[----:B------:R-:W-:Y:S01]  /*07b0*/  @P0 IMAD.IADD R7, R7, 0x1, -R0 ;  /* 0x0000000107070824 */ /* 0x000fe200078e0a00 */
[----:B------:R-:W-:-:S04]  /*07c0*/  @P0 IADD3 R5, PT, PT, R5, 0x1, RZ ;  /* 0x0000000105050810 */ /* 0x000fc80007ffe0ff */
[----:B------:R-:W-:-:S13]  /*07d0*/  ISETP.GE.U32.AND P1, PT, R7, R0, PT ;  /* 0x000000000700720c */ /* 0x000fda0003f26070 */
[----:B------:R-:W-:Y:S01]  /*07e0*/  @P1 VIADD R5, R5, 0x1 ;  /* 0x0000000105051836 */ /* 0x000fe20000000000 */
[----:B------:R-:W-:-:S05]  /*07f0*/  @!P2 LOP3.LUT R5, RZ, R0, RZ, 0x33, !PT ;  /* 0x00000000ff05a212 */ /* 0x000fca00078e33ff */
[----:B------:R-:W-:-:S05]  /*0800*/  IMAD.IADD R2, R6, 0x1, R5 ;  /* 0x0000000106027824 */ /* 0x000fca00078e0205 */
[C---:B------:R-:W-:Y:S02]  /*0810*/  LOP3.LUT R4, R2.reuse, 0x3, RZ, 0xc0, !PT ;  /* 0x0000000302047812 */ /* 0x040fe400078ec0ff */
[----:B------:R-:W-:Y:S02]  /*0820*/  ISETP.GE.U32.AND P1, PT, R2, 0x3, PT ;  /* 0x000000030200780c */ /* 0x000fe40003f26070 */
[----:B------:R-:W-:-:S13]  /*0830*/  ISETP.NE.AND P0, PT, R4, 0x3, PT ;  /* 0x000000030400780c */ /* 0x000fda0003f05270 */
[----:B------:R-:W-:Y:S05]  /*0840*/  @!P0 BRA `(.L_x_9) ;  /* 0x0000000000448947 */ /* 0x000fea0003800000 */
[----:B------:R-:W0:Y:S01]  /*0850*/  S2UR UR5, SR_CgaCtaId ;  /* 0x00000000000579c3 */ /* 0x000e220000008800 */
[----:B------:R-:W-:Y:S01]  /*0860*/  UMOV UR4, 0x400 ;  /* 0x0000040000047882 */ /* 0x000fe20000000000 */
[----:B------:R-:W-:-:S04]  /*0870*/  IADD3 R2, PT, PT, R2, 0x1, RZ ;  /* 0x0000000102027810 */ /* 0x000fc80007ffe0ff */
[----:B------:R-:W-:Y:S02]  /*0880*/  LOP3.LUT R2, R2, 0x3, RZ, 0xc0, !PT ;  /* 0x0000000302027812 */ /* 0x000fe400078ec0ff */
[----:B------:R-:W1:Y:S03]  /*0890*/  LDC.64 R4, c[0x0][0x388] ;  /* 0x0000e200ff047b82 */ /* 0x000e660000000a00 */
[----:B------:R-:W-:Y:S01]  /*08a0*/  IMAD.MOV R6, RZ, RZ, -R2 ;  /* 0x000000ffff067224 */ /* 0x000fe200078e0a02 */
[----:B0-----:R-:W-:-:S06]  /*08b0*/  ULEA UR4, UR5, UR4, 0x18 ;  /* 0x0000000405047291 */ /* 0x001fcc000f8ec0ff */
[C---:B------:R-:W-:Y:S01]  /*08c0*/  LEA R7, R3.reuse, UR4, 0x2 ;  /* 0x0000000403077c11 */ /* 0x040fe2000f8e10ff */
[----:B-1----:R-:W-:-:S04]  /*08d0*/  IMAD.WIDE.U32 R4, R3, 0x4, R4 ;  /* 0x0000000403047825 */ /* 0x002fc800078e0004 */
[----:B------:R-:W-:-:S07]  /*08e0*/  IMAD R3, R2, R0, R3 ;  /* 0x0000000002037224 */ /* 0x000fce00078e0203 */
.L_x_10:
[----:B------:R0:W1:Y:S01]  /*08f0*/  LDS R9, [R7] ;  /* 0x0000000007097984 */ /* 0x0000620000000800 */
[----:B------:R-:W-:-:S05]  /*0900*/  VIADD R6, R6, 0x1 ;  /* 0x0000000106067836 */ /* 0x000fca0000000000 */
[----:B------:R-:W-:Y:S02]  /*0910*/  ISETP.NE.AND P0, PT, R6, RZ, PT ;  /* 0x000000ff0600720c */ /* 0x000fe40003f05270 */
[C---:B0-----:R-:W-:Y:S01]  /*0920*/  LEA R7, R0.reuse, R7, 0x2 ;  /* 0x0000000700077211 */ /* 0x041fe200078e10ff */
[----:B-1----:R0:W-:Y:S02]  /*0930*/  REDG.E.ADD.STRONG.GPU desc[UR6][R4.64], R9 ;  /* 0x000000090400798e */ /* 0x0021e4000c12e106 */
[----:B0-----:R-:W-:-:S08]  /*0940*/  IMAD.WIDE.U32 R4, R0, 0x4, R4 ;  /* 0x0000000400047825 */ /* 0x001fd000078e0004 */
[----:B------:R-:W-:Y:S05]  /*0950*/  @P0 BRA `(.L_x_10) ;  /* 0xfffffffc00e40947 */ /* 0x000fea000383ffff */
.L_x_9:
[----:B------:R-:W-:Y:S05]  /*0960*/  BSYNC.RECONVERGENT B0 ;  /* 0x0000000000007941 */ /* 0x000fea0003800200 */
.L_x_8:
[----:B------:R-:W-:Y:S05]  /*0970*/  @!P1 EXIT ;  /* 0x000000000000994d */ /* 0x000fea0003800000 */
[----:B------:R-:W0:Y:S01]  /*0980*/  S2UR UR5, SR_CgaCtaId ;  /* 0x00000000000579c3 */ /* 0x000e220000008800 */
[----:B------:R-:W-:-:S07]  /*0990*/  UMOV UR4, 0x400 ;  /* 0x0000040000047882 */ /* 0x000fce0000000000 */
[----:B------:R-:W1:Y:S01]  /*09a0*/  LDC.64 R4, c[0x0][0x388] ;  /* 0x0000e200ff047b82 */ /* 0x000e620000000a00 */
[----:B0-----:R-:W-:-:S12]  /*09b0*/  ULEA UR4, UR5, UR4, 0x18 ;  /* 0x0000000405047291 */ /* 0x001fd8000f8ec0ff */
.L_x_11:
[C---:B0-----:R-:W-:Y:S01]  /*09c0*/  LEA R15, R3.reuse, UR4, 0x2 ;  /* 0x00000004030f7c11 */ /* 0x041fe2000f8e10ff */
[----:B------:R-:W-:Y:S02]  /*09d0*/  IMAD.IADD R9, R0, 0x1, R3 ;  /* 0x0000000100097824 */ /* 0x000fe400078e0203 */
[----:B-1----:R-:W-:-:S04]  /*09e0*/  IMAD.WIDE.U32 R6, R3, 0x4, R4 ;  /* 0x0000000403067825 */ /* 0x002fc800078e0004 */
[C---:B------:R-:W-:Y:S02]  /*09f0*/  IMAD R17, R0.reuse, 0x4, R15 ;  /* 0x0000000400117824 */ /* 0x040fe400078e020f */
[----:B------:R-:W0:Y:S01]  /*0a00*/  LDS R15, [R15] ;  /* 0x000000000f0f7984 */ /* 0x000e220000000800 */
[----:B------:R-:W-:Y:S02]  /*0a10*/  IMAD.IADD R11, R9, 0x1, R0 ;  /* 0x00000001090b7824 */ /* 0x000fe400078e0200 */
[C---:B------:R-:W-:Y:S02]  /*0a20*/  IMAD R19, R0.reuse, 0x4, R17 ;  /* 0x0000000400137824 */ /* 0x040fe400078e0211 */
[----:B------:R-:W1:Y:S01]  /*0a30*/  LDS R17, [R17] ;  /* 0x0000000011117984 */ /* 0x000e620000000800 */
[----:B------:R-:W-:Y:S01]  /*0a40*/  IADD3 R21, PT, PT, R11, R0, RZ ;  /* 0x000000000b157210 */ /* 0x000fe20007ffe0ff */
[----:B------:R-:W-:Y:S01]  /*0a50*/  IMAD.WIDE.U32 R8, R9, 0x4, R4 ;  /* 0x0000000409087825 */ /* 0x000fe200078e0004 */
[----:B------:R-:W-:-:S02]  /*0a60*/  LEA R2, R0, R19, 0x2 ;  /* 0x0000001300027211 */ /* 0x000fc400078e10ff */
[----:B------:R-:W2:Y:S01]  /*0a70*/  LDS R19, [R19] ;  /* 0x0000000013137984 */ /* 0x000ea20000000800 */
[----:B------:R-:W-:Y:S02]  /*0a80*/  IMAD.IADD R3, R21, 0x1, R0 ;  /* 0x0000000115037824 */ /* 0x000fe400078e0200 */
[--C-:B------:R-:W-:Y:S01]  /*0a90*/  IMAD.WIDE.U32 R10, R11, 0x4, R4.reuse ;  /* 0x000000040b0a7825 */ /* 0x100fe200078e0004 */
[----:B------:R-:W3:Y:S02]  /*0aa0*/  LDS R23, [R2] ;  /* 0x0000000002177984 */ /* 0x000ee40000000800 */
[----:B------:R-:W-:Y:S01]  /*0ab0*/  ISETP.GE.U32.AND P0, PT, R3, UR8, PT ;  /* 0x0000000803007c0c */ /* 0x000fe2000bf06070 */
[----:B------:R-:W-:Y:S01]  /*0ac0*/  IMAD.WIDE.U32 R12, R21, 0x4, R4 ;  /* 0x00000004150c7825 */ /* 0x000fe200078e0004 */
[----:B0-----:R0:W-:Y:S04]  /*0ad0*/  REDG.E.ADD.STRONG.GPU desc[UR6][R6.64], R15 ;  /* 0x0000000f0600798e */ /* 0x0011e8000c12e106 */
[----:B-1----:R0:W-:Y:S04]  /*0ae0*/  REDG.E.ADD.STRONG.GPU desc[UR6][R8.64], R17 ;  /* 0x000000110800798e */ /* 0x0021e8000c12e106 */
[----:B--2---:R0:W-:Y:S04]  /*0af0*/  REDG.E.ADD.STRONG.GPU desc[UR6][R10.64], R19 ;  /* 0x000000130a00798e */ /* 0x0041e8000c12e106 */
[----:B---3--:R0:W-:Y:S01]  /*0b00*/  REDG.E.ADD.STRONG.GPU desc[UR6][R12.64], R23 ;  /* 0x000000170c00798e */ /* 0x0081e2000c12e106 */
[----:B------:R-:W-:Y:S05]  /*0b10*/  @!P0 BRA `(.L_x_11) ;  /* 0xfffffffc00a88947 */ /* 0x000fea000383ffff */
[----:B------:R-:W-:Y:S05]  /*0b20*/  EXIT ;  /* 0x000000000000794d */ /* 0x000fea0003800000 */
.L_x_12:
[----:B------:R-:W-:-:S00]  /*0b30*/  BRA `(.L_x_12) ;  /* 0xfffffffc00fc7947 */ /* 0x000fc0000383ffff */
[----:B------:R-:W-:-:S00]  /*0b40*/  NOP ;  /* 0x0000000000007918 */ /* 0x000fc00000000000 */
        /* <DEDUP_REMOVED lines=11> */
.L_x_13:


//--------------------- .nv.shared._Z12histo_kernelPjS_jj --------------------------
	.section	.nv.shared._Z12histo_kernelPjS_jj,"aw",@nobits
	.sectionflags	@""
	.align	16
	.zero		1024


//--------------------- .nv.shared.reserved.0     --------------------------
	.section	.nv.shared.reserved.0,"aw",@nobits
	.weak		__nv_reservedSMEM_offset_0_alias
	.size		__nv_reservedSMEM_offset_0_alias, 0, 64
	.other		__nv_reservedSMEM_offset_0_alias,@"STO_CUDA_RESERVED_SHARED STV_DEFAULT"
__nv_reservedSMEM_offset_0_alias:
	.zero		0
	.zero		64


//--------------------- .nv.constant0._Z12histo_kernelPjS_jj --------------------------
	.section	.nv.constant0._Z12histo_kernelPjS_jj,"a",@progbits
	.sectionflags	@""
	.align	4
.nv.constant0._Z12histo_kernelPjS_jj:
	.zero		920


//--------------------- SYMBOLS --------------------------

	.type		.nv.reservedSmem.offset0,@object
	.size		.nv.reservedSmem.offset0,0x4
	.type		.nv.reservedSmem.cap,@object
	.size		.nv.reservedSmem.cap,0x4
